	.headerflags	@"EF_CUDA_TEXMODE_UNIFIED EF_CUDA_64BIT_ADDRESS EF_CUDA_ACCELERATORS EF_CUDA_SM90 EF_CUDA_VIRTUAL_SM(EF_CUDA_SM90)"
	.elftype	@"ET_EXEC"


//--------------------- .nv.info                  --------------------------
	.section	.nv.info,"",@"SHT_CUDA_INFO"
	.align	4


	//----- nvinfo : EIATTR_REGCOUNT
	.align		4
        /*0000*/ 	.byte	0x04, 0x2f
        /*0002*/ 	.short	(.L_1 - .L_0)
	.align		4
.L_0:
        /*0004*/ 	.word	index@(triton_poi_fused_convolution_relu_47)
        /*0008*/ 	.word	0x0000000c


	//----- nvinfo : EIATTR_MIN_STACK_SIZE
	.align		4
.L_1:
        /*000c*/ 	.byte	0x04, 0x12
        /*000e*/ 	.short	(.L_3 - .L_2)
	.align		4
.L_2:
        /*0010*/ 	.word	index@(triton_poi_fused_convolution_relu_47)
        /*0014*/ 	.word	0x00000000


	//----- nvinfo : EIATTR_FRAME_SIZE
	.align		4
.L_3:
        /*0018*/ 	.byte	0x04, 0x11
        /*001a*/ 	.short	(.L_5 - .L_4)
	.align		4
.L_4:
        /*001c*/ 	.word	index@(triton_poi_fused_convolution_relu_47)
        /*0020*/ 	.word	0x00000000


	//----- nvinfo : EIATTR_MIN_STACK_SIZE
	.align		4
.L_5:
        /*0024*/ 	.byte	0x04, 0x12
        /*0026*/ 	.short	(.L_7 - .L_6)
	.align		4
.L_6:
        /*0028*/ 	.word	index@(triton_poi_fused_convolution_relu_47)
        /*002c*/ 	.word	0x00000000
.L_7:


//--------------------- .nv.info.triton_poi_fused_convolution_relu_47 --------------------------
	.section	.nv.info.triton_poi_fused_convolution_relu_47,"",@"SHT_CUDA_INFO"
	.sectionflags	@""
	.align	4


	//----- nvinfo : EIATTR_CUDA_API_VERSION
	.align		4
        /*0000*/ 	.byte	0x04, 0x37
        /*0002*/ 	.short	(.L_9 - .L_8)
.L_8:
        /*0004*/ 	.word	0x0000007c


	//----- nvinfo : EIATTR_KPARAM_INFO
	.align		4
.L_9:
        /*0008*/ 	.byte	0x04, 0x17
        /*000a*/ 	.short	(.L_11 - .L_10)
.L_10:
        /*000c*/ 	.word	0x00000000
        /*0010*/ 	.short	0x0002
        /*0012*/ 	.short	0x0010
        /*0014*/ 	.byte	0x00, 0xf0, 0x11, 0x00


	//----- nvinfo : EIATTR_KPARAM_INFO
	.align		4
.L_11:
        /*0018*/ 	.byte	0x04, 0x17
        /*001a*/ 	.short	(.L_13 - .L_12)
.L_12:
        /*001c*/ 	.word	0x00000000
        /*0020*/ 	.short	0x0001
        /*0022*/ 	.short	0x0008
        /*0024*/ 	.byte	0x00, 0xf4, 0x21, 0x00


	//----- nvinfo : EIATTR_KPARAM_INFO
	.align		4
.L_13:
        /*0028*/ 	.byte	0x04, 0x17
        /*002a*/ 	.short	(.L_15 - .L_14)
.L_14:
        /*002c*/ 	.word	0x00000000
        /*0030*/ 	.short	0x0000
        /*0032*/ 	.short	0x0000
        /*0034*/ 	.byte	0x00, 0xf4, 0x21, 0x00


	//----- nvinfo : EIATTR_SPARSE_MMA_MASK
	.align		4
.L_15:
        /*0038*/ 	.byte	0x03, 0x50
        /*003a*/ 	.short	0x0000


	//----- nvinfo : EIATTR_MAXREG_COUNT
	.align		4
        /*003c*/ 	.byte	0x03, 0x1b
        /*003e*/ 	.short	0x00ff


	//----- nvinfo : EIATTR_EXIT_INSTR_OFFSETS
	.align		4
        /*0040*/ 	.byte	0x04, 0x1c
        /*0042*/ 	.short	(.L_17 - .L_16)


	//   ....[0]....
.L_16:
        /*0044*/ 	.word	0x000001b0


	//   ....[1]....
        /*0048*/ 	.word	0x000001d0


	//----- nvinfo : EIATTR_REQNTID
	.align		4
.L_17:
        /*004c*/ 	.byte	0x04, 0x10
        /*004e*/ 	.short	(.L_19 - .L_18)
.L_18:
        /*0050*/ 	.word	0x00000080
        /*0054*/ 	.word	0x00000001
        /*0058*/ 	.word	0x00000001


	//----- nvinfo : EIATTR_CBANK_PARAM_SIZE
	.align		4
.L_19:
        /*005c*/ 	.byte	0x03, 0x19
        /*005e*/ 	.short	0x0014


	//----- nvinfo : EIATTR_PARAM_CBANK
	.align		4
        /*0060*/ 	.byte	0x04, 0x0a
        /*0062*/ 	.short	(.L_21 - .L_20)
	.align		4
.L_20:
        /*0064*/ 	.word	index@(.nv.constant0.triton_poi_fused_convolution_relu_47)
        /*0068*/ 	.short	0x0210
        /*006a*/ 	.short	0x0014


	//----- nvinfo : EIATTR_SW_WAR
	.align		4
.L_21:
        /*006c*/ 	.byte	0x04, 0x36
        /*006e*/ 	.short	(.L_23 - .L_22)
.L_22:
        /*0070*/ 	.word	0x00000008
.L_23:


//--------------------- .nv.callgraph             --------------------------
	.section	.nv.callgraph,"",@"SHT_CUDA_CALLGRAPH"
	.align	4
	.sectionentsize	8
	.align		4
        /*0000*/ 	.word	0x00000000
	.align		4
        /*0004*/ 	.word	0xffffffff
	.align		4
        /*0008*/ 	.word	0x00000000
	.align		4
        /*000c*/ 	.word	0xfffffffe
	.align		4
        /*0010*/ 	.word	0x00000000
	.align		4
        /*0014*/ 	.word	0xfffffffd
	.align		4
        /*0018*/ 	.word	0x00000000
	.align		4
        /*001c*/ 	.word	0xfffffffc


//--------------------- .text.triton_poi_fused_convolution_relu_47 --------------------------
	.section	.text.triton_poi_fused_convolution_relu_47,"ax",@progbits
	.align	128
        .global         triton_poi_fused_convolution_relu_47
        .type           triton_poi_fused_convolution_relu_47,@function
        .size           triton_poi_fused_convolution_relu_47,(.L_x_1 - triton_poi_fused_convolution_relu_47)
        .other          triton_poi_fused_convolution_relu_47,@"STO_CUDA_ENTRY STV_DEFAULT"
triton_poi_fused_convolution_relu_47:
.text.triton_poi_fused_convolution_relu_47:
[----:B------:R-:W0:Y:S02]  /*0000*/  LDC R1, c[0x0][0x28] ;  /* 0x00000a00ff017b82 */ /* 0x000e240000000800 */
[----:B------:R-:W1:Y:S01]  /*0010*/  S2R R0, SR_TID.X ;  /* 0x0000000000007919 */ /* 0x000e620000002100 */
[----:B------:R-:W-:Y:S01]  /*0020*/  HFMA2.MMA R6, -RZ, RZ, 0, 0 ;  /* 0x00000000ff067435 */ /* 0x000fe200000001ff */
[----:B------:R-:W2:Y:S01]  /*0030*/  LDC.64 R4, c[0x0][0x218] ;  /* 0x00008600ff047b82 */ /* 0x000ea20000000a00 */
[----:B------:R-:W-:Y:S01]  /*0040*/  ULDC.64 UR4, c[0x0][0x208] ;  /* 0x0000820000047ab9 */ /* 0x000fe20000000a00 */
[----:B------:R-:W3:Y:S06]  /*0050*/  S2R R7, SR_CTAID.X ;  /* 0x0000000000077919 */ /* 0x000eec0000002500 */
[----:B------:R-:W4:Y:S01]  /*0060*/  LDC.64 R2, c[0x0][0x210] ;  /* 0x00008400ff027b82 */ /* 0x000f220000000a00 */
[----:B-1----:R-:W-:-:S05]  /*0070*/  IMAD.SHL.U32 R0, R0, 0x2, RZ ;  /* 0x0000000200007824 */ /* 0x002fca00078e00ff */
[----:B------:R-:W-:-:S05]  /*0080*/  LOP3.LUT R0, R0, 0xfe, RZ, 0xc0, !PT ;  /* 0x000000fe00007812 */ /* 0x000fca00078ec0ff */
[----:B---3--:R-:W-:-:S04]  /*0090*/  IMAD R7, R7, 0x100, R0 ;  /* 0x0000010007077824 */ /* 0x008fc800078e0200 */
[C---:B------:R-:W-:Y:S01]  /*00a0*/  IMAD.HI R0, R7.reuse, -0x6db6db6d, R6 ;  /* 0x9249249307007827 */ /* 0x040fe200078e0206 */
[----:B------:R-:W-:-:S03]  /*00b0*/  ISETP.GE.AND P2, PT, R7, 0x1c00, PT ;  /* 0x00001c000700780c */ /* 0x000fc60003f46270 */
[----:B----4-:R-:W-:Y:S01]  /*00c0*/  IMAD.WIDE R2, R7, 0x4, R2 ;  /* 0x0000000407027825 */ /* 0x010fe200078e0202 */
[----:B------:R-:W-:-:S04]  /*00d0*/  SHF.R.U32.HI R9, RZ, 0x1f, R0 ;  /* 0x0000001fff097819 */ /* 0x000fc80000011600 */
[----:B------:R-:W-:-:S05]  /*00e0*/  LEA.HI.SX32 R9, R0, R9, 0x1a ;  /* 0x0000000900097211 */ /* 0x000fca00078fd2ff */
[----:B------:R-:W-:Y:S02]  /*00f0*/  IMAD R9, R9, -0x70, R7 ;  /* 0xffffff9009097824 */ /* 0x000fe400078e0207 */
[----:B------:R-:W-:Y:S02]  /*0100*/  IMAD.MOV.U32 R7, RZ, RZ, RZ ;  /* 0x000000ffff077224 */ /* 0x000fe400078e00ff */
[----:B--2---:R-:W-:Y:S01]  /*0110*/  IMAD.WIDE R4, R9, 0x4, R4 ;  /* 0x0000000409047825 */ /* 0x004fe200078e0204 */
[----:B------:R-:W-:-:S03]  /*0120*/  CS2R R8, SRZ ;  /* 0x0000000000087805 */ /* 0x000fc6000001ff00 */
[----:B------:R-:W2:Y:S04]  /*0130*/  @!P2 LDG.E.64 R6, desc[UR4][R2.64] ;  /* 0x000000040206a981 */ /* 0x000ea8000c1e1b00 */
[----:B------:R-:W2:Y:S02]  /*0140*/  @!P2 LDG.E.EL.64 R8, desc[UR4][R4.64] ;  /* 0x000000040408a981 */ /* 0x000ea4000c2e1b00 */
[----:B--2---:R-:W-:Y:S01]  /*0150*/  FSETP.GEU.AND P0, PT, R6, -R8, PT ;  /* 0x800000080600720b */ /* 0x004fe20003f0e000 */
[----:B------:R-:W-:Y:S01]  /*0160*/  FADD R6, R8, R6 ;  /* 0x0000000608067221 */ /* 0x000fe20000000000 */
[----:B------:R-:W-:Y:S01]  /*0170*/  FADD R0, R9, R7 ;  /* 0x0000000709007221 */ /* 0x000fe20000000000 */
[----:B------:R-:W-:-:S03]  /*0180*/  FSETP.GEU.AND P1, PT, R7, -R9, PT ;  /* 0x800000090700720b */ /* 0x000fc60003f2e000 */
[----:B------:R-:W-:Y:S02]  /*0190*/  FSEL R6, R6, RZ, P0 ;  /* 0x000000ff06067208 */ /* 0x000fe40000000000 */
[----:B------:R-:W-:Y:S01]  /*01a0*/  FSEL R7, R0, RZ, P1 ;  /* 0x000000ff00077208 */ /* 0x000fe20000800000 */
[----:B------:R-:W-:Y:S07]  /*01b0*/  @P2 EXIT ;  /* 0x000000000000294d */ /* 0x000fee0003800000 */
[----:B------:R-:W-:Y:S01]  /*01c0*/  STG.E.64 desc[UR4][R2.64], R6 ;  /* 0x0000000602007986 */ /* 0x000fe2000c101b04 */
[----:B------:R-:W-:Y:S05]  /*01d0*/  EXIT ;  /* 0x000000000000794d */ /* 0x000fea0003800000 */
.L_x_0:
[----:B------:R-:W-:-:S00]  /*01e0*/  BRA `(.L_x_0) ;  /* 0xfffffffc00fc7947 */ /* 0x000fc0000383ffff */
[----:B------:R-:W-:-:S00]  /*01f0*/  NOP ;  /* 0x0000000000007918 */ /* 0x000fc00000000000 */
        /* <DEDUP_REMOVED lines=8> */
.L_x_1:


//--------------------- .nv.constant0.triton_poi_fused_convolution_relu_47 --------------------------
	.section	.nv.constant0.triton_poi_fused_convolution_relu_47,"a",@progbits
	.sectionflags	@""
	.align	4
.nv.constant0.triton_poi_fused_convolution_relu_47:
	.zero		548
